//
// Generated by NVIDIA NVVM Compiler
//
// Compiler Build ID: CL-36424714
// Cuda compilation tools, release 13.0, V13.0.88
// Based on NVVM 20.0.0
//

.version 9.0
.target sm_100
.address_size 64

	// .globl	vectorAddition

.visible .entry vectorAddition(
	.param .u64 .ptr .align 1 vectorAddition_param_0,
	.param .u64 .ptr .align 1 vectorAddition_param_1,
	.param .u64 .ptr .align 1 vectorAddition_param_2
)
{
	.reg .b32 	%r<5>;
	.reg .b32 	%f<4>;
	.reg .b64 	%rd<11>;

	ld.param.u64 	%rd1, [vectorAddition_param_0];
	ld.param.u64 	%rd2, [vectorAddition_param_1];
	ld.param.u64 	%rd3, [vectorAddition_param_2];
	cvta.to.global.u64 	%rd4, %rd3;
	cvta.to.global.u64 	%rd5, %rd2;
	cvta.to.global.u64 	%rd6, %rd1;
	mov.u32 	%r1, %ctaid.x;
	mov.u32 	%r2, %ntid.x;
	mov.u32 	%r3, %tid.x;
	mad.lo.s32 	%r4, %r1, %r2, %r3;
	mul.wide.s32 	%rd7, %r4, 4;
	add.s64 	%rd8, %rd6, %rd7;
	ld.global.f32 	%f1, [%rd8];
	add.s64 	%rd9, %rd5, %rd7;
	ld.global.f32 	%f2, [%rd9];
	add.f32 	%f3, %f1, %f2;
	add.s64 	%rd10, %rd4, %rd7;
	st.global.f32 	[%rd10], %f3;
	ret;

}


// ===== COMPILED SASS (sm_100) =====

	.target	sm_100

	.elftype	@"ET_EXEC"


//--------------------- .note.nv.tkinfo           --------------------------
	.section	.note.nv.tkinfo,"",@"SHT_NOTE"
	.sectionflags	@"SHF_NOTE_NV_TKINFO"
	.tkinfo
        /*0018*/ 	.word	0x00000002
        /*0030*/ 	.string	""
        /*0030*/ 	.string	"ptxas"
        /*0030*/ 	.string	"Cuda compilation tools, release 13.0, V13.0.88"
        /*0030*/ 	.string	"Build cuda_13.0.r13.0/compiler.36424714_0"
        /*0030*/ 	.string	"-arch sm_100 -m 64 "



//--------------------- .note.nv.cuinfo           --------------------------
	.section	.note.nv.cuinfo,"",@"SHT_NOTE"
	.sectionflags	@"SHF_NOTE_NV_CUINFO"
        /*0018*/ 	.short	0x0002
        /*001a*/ 	.short	0x0064
        /*001c*/ 	.short	0x0082
	.zero		2


//--------------------- .nv.info                  --------------------------
	.section	.nv.info,"",@"SHT_CUDA_INFO"
	.align	4


	//----- nvinfo : EIATTR_REGCOUNT
	.align		4
        /*0000*/ 	.byte	0x04, 0x2f
        /*0002*/ 	.short	(.L_1 - .L_0)
	.align		4
.L_0:
        /*0004*/ 	.word	index@(vectorAddition)
        /*0008*/ 	.word	0x0000000c


	//----- nvinfo : EIATTR_FRAME_SIZE
	.align		4
.L_1:
        /*000c*/ 	.byte	0x04, 0x11
        /*000e*/ 	.short	(.L_3 - .L_2)
	.align		4
.L_2:
        /*0010*/ 	.word	index@(vectorAddition)
        /*0014*/ 	.word	0x00000000


	//----- nvinfo : EIATTR_MIN_STACK_SIZE
	.align		4
.L_3:
        /*0018*/ 	.byte	0x04, 0x12
        /*001a*/ 	.short	(.L_5 - .L_4)
	.align		4
.L_4:
        /*001c*/ 	.word	index@(vectorAddition)
        /*0020*/ 	.word	0x00000000
.L_5:


//--------------------- .nv.compat                --------------------------
	.section	.nv.compat,"",@"SHT_CUDA_COMPAT_INFO"
	.align	4
        /*0000*/ 	.byte	0x02, 0x09, 0x00, 0x00, 0x02, 0x02, 0x01, 0x00, 0x02, 0x05, 0x05, 0x00, 0x03, 0x07, 0x01, 0x01
        /*0010*/ 	.byte	0x02, 0x03, 0x00, 0x00, 0x02, 0x06, 0x01, 0x00, 0x04, 0x0b, 0x08, 0x00, 0x09, 0x00, 0x00, 0x00
        /*0020*/ 	.byte	0x00, 0x00, 0x00, 0x00


//--------------------- .nv.info.vectorAddition   --------------------------
	.section	.nv.info.vectorAddition,"",@"SHT_CUDA_INFO"
	.sectionflags	@""
	.align	4


	//----- nvinfo : EIATTR_CUDA_API_VERSION
	.align		4
        /*0000*/ 	.byte	0x04, 0x37
        /*0002*/ 	.short	(.L_7 - .L_6)
.L_6:
        /*0004*/ 	.word	0x00000082


	//----- nvinfo : EIATTR_KPARAM_INFO
	.align		4
.L_7:
        /*0008*/ 	.byte	0x04, 0x17
        /*000a*/ 	.short	(.L_9 - .L_8)
.L_8:
        /*000c*/ 	.word	0x00000000
        /*0010*/ 	.short	0x0002
        /*0012*/ 	.short	0x0010
        /*0014*/ 	.byte	0x00, 0xf5, 0x21, 0x00


	//----- nvinfo : EIATTR_KPARAM_INFO
	.align		4
.L_9:
        /*0018*/ 	.byte	0x04, 0x17
        /*001a*/ 	.short	(.L_11 - .L_10)
.L_10:
        /*001c*/ 	.word	0x00000000
        /*0020*/ 	.short	0x0001
        /*0022*/ 	.short	0x0008
        /*0024*/ 	.byte	0x00, 0xf5, 0x21, 0x00


	//----- nvinfo : EIATTR_KPARAM_INFO
	.align		4
.L_11:
        /*0028*/ 	.byte	0x04, 0x17
        /*002a*/ 	.short	(.L_13 - .L_12)
.L_12:
        /*002c*/ 	.word	0x00000000
        /*0030*/ 	.short	0x0000
        /*0032*/ 	.short	0x0000
        /*0034*/ 	.byte	0x00, 0xf5, 0x21, 0x00


	//----- nvinfo : EIATTR_SPARSE_MMA_MASK
	.align		4
.L_13:
        /*0038*/ 	.byte	0x03, 0x50
        /*003a*/ 	.short	0x0000


	//----- nvinfo : EIATTR_MAXREG_COUNT
	.align		4
        /*003c*/ 	.byte	0x03, 0x1b
        /*003e*/ 	.short	0x00ff


	//----- nvinfo : EIATTR_MERCURY_ISA_VERSION
	.align		4
        /*0040*/ 	.byte	0x03, 0x5f
        /*0042*/ 	.short	0x0101


	//----- nvinfo : EIATTR_VRC_CTA_INIT_COUNT
	.align		4
        /*0044*/ 	.byte	0x02, 0x4a
	.zero		1
	.zero		1


	//----- nvinfo : EIATTR_EXIT_INSTR_OFFSETS
	.align		4
        /*0048*/ 	.byte	0x04, 0x1c
        /*004a*/ 	.short	(.L_15 - .L_14)


	//   ....[0]....
.L_14:
        /*004c*/ 	.word	0x00000100


	//----- nvinfo : EIATTR_CBANK_PARAM_SIZE
	.align		4
.L_15:
        /*0050*/ 	.byte	0x03, 0x19
        /*0052*/ 	.short	0x0018


	//----- nvinfo : EIATTR_PARAM_CBANK
	.align		4
        /*0054*/ 	.byte	0x04, 0x0a
        /*0056*/ 	.short	(.L_17 - .L_16)
	.align		4
.L_16:
        /*0058*/ 	.word	index@(.nv.constant0.vectorAddition)
        /*005c*/ 	.short	0x0380
        /*005e*/ 	.short	0x0018


	//----- nvinfo : EIATTR_SW_WAR
	.align		4
.L_17:
        /*0060*/ 	.byte	0x04, 0x36
        /*0062*/ 	.short	(.L_19 - .L_18)
.L_18:
        /*0064*/ 	.word	0x00000008
.L_19:


//--------------------- .nv.callgraph             --------------------------
	.section	.nv.callgraph,"",@"SHT_CUDA_CALLGRAPH"
	.align	4
	.sectionentsize	8
	.align		4
        /*0000*/ 	.word	0x00000000
	.align		4
        /*0004*/ 	.word	0xffffffff
	.align		4
        /*0008*/ 	.word	0x00000000
	.align		4
        /*000c*/ 	.word	0xfffffffe
	.align		4
        /*0010*/ 	.word	0x00000000
	.align		4
        /*0014*/ 	.word	0xfffffffd
	.align		4
        /*0018*/ 	.word	0x00000000
	.align		4
        /*001c*/ 	.word	0xfffffffc


//--------------------- .text.vectorAddition      --------------------------
	.section	.text.vectorAddition,"ax",@progbits
	.align	128
        .global         vectorAddition
        .type           vectorAddition,@function
        .size           vectorAddition,(.L_x_1 - vectorAddition)
        .other          vectorAddition,@"STO_CUDA_ENTRY STV_DEFAULT"
vectorAddition:
.text.vectorAddition:
[----:B------:R-:W-:Y:S01]  /*0000*/  LDC R1, c[0x0][0x37c] ;  /* 0x0000df00ff017b82 */ /* 0x000fe20000000800 */
[----:B------:R-:W0:Y:S07]  /*0010*/  S2R R0, SR_TID.X ;  /* 0x0000000000007919 */ /* 0x000e2e0000002100 */
[----:B------:R-:W0:Y:S01]  /*0020*/  S2UR UR6, SR_CTAID.X ;  /* 0x00000000000679c3 */ /* 0x000e220000002500 */
[----:B------:R-:W1:Y:S07]  /*0030*/  LDCU.64 UR4, c[0x0][0x358] ;  /* 0x00006b00ff0477ac */ /* 0x000e6e0008000a00 */
[----:B------:R-:W0:Y:S08]  /*0040*/  LDC R9, c[0x0][0x360] ;  /* 0x0000d800ff097b82 */ /* 0x000e300000000800 */
[----:B------:R-:W2:Y:S08]  /*0050*/  LDC.64 R2, c[0x0][0x380] ;  /* 0x0000e000ff027b82 */ /* 0x000eb00000000a00 */
[----:B------:R-:W3:Y:S01]  /*0060*/  LDC.64 R4, c[0x0][0x388] ;  /* 0x0000e200ff047b82 */ /* 0x000ee20000000a00 */
[----:B0-----:R-:W-:-:S07]  /*0070*/  IMAD R9, R9, UR6, R0 ;  /* 0x0000000609097c24 */ /* 0x001fce000f8e0200 */
[----:B------:R-:W0:Y:S01]  /*0080*/  LDC.64 R6, c[0x0][0x390] ;  /* 0x0000e400ff067b82 */ /* 0x000e220000000a00 */
[----:B--2---:R-:W-:-:S06]  /*0090*/  IMAD.WIDE R2, R9, 0x4, R2 ;  /* 0x0000000409027825 */ /* 0x004fcc00078e0202 */
[----:B-1----:R-:W2:Y:S01]  /*00a0*/  LDG.E R2, desc[UR4][R2.64] ;  /* 0x0000000402027981 */ /* 0x002ea2000c1e1900 */
[----:B---3--:R-:W-:-:S06]  /*00b0*/  IMAD.WIDE R4, R9, 0x4, R4 ;  /* 0x0000000409047825 */ /* 0x008fcc00078e0204 */
[----:B------:R-:W2:Y:S01]  /*00c0*/  LDG.E R5, desc[UR4][R4.64] ;  /* 0x0000000404057981 */ /* 0x000ea2000c1e1900 */
[----:B0-----:R-:W-:-:S04]  /*00d0*/  IMAD.WIDE R6, R9, 0x4, R6 ;  /* 0x0000000409067825 */ /* 0x001fc800078e0206 */
[----:B--2---:R-:W-:-:S05]  /*00e0*/  FADD R9, R2, R5 ;  /* 0x0000000502097221 */ /* 0x004fca0000000000 */
[----:B------:R-:W-:Y:S01]  /*00f0*/  STG.E desc[UR4][R6.64], R9 ;  /* 0x0000000906007986 */ /* 0x000fe2000c101904 */
[----:B------:R-:W-:Y:S05]  /*0100*/  EXIT ;  /* 0x000000000000794d */ /* 0x000fea0003800000 */
.L_x_0:
[----:B------:R-:W-:-:S00]  /*0110*/  BRA `(.L_x_0) ;  /* 0xfffffffc00fc7947 */ /* 0x000fc0000383ffff */
[----:B------:R-:W-:-:S00]  /*0120*/  NOP ;  /* 0x0000000000007918 */ /* 0x000fc00000000000 */
        /* <DEDUP_REMOVED lines=13> */
.L_x_1:


//--------------------- .nv.shared.reserved.0     --------------------------
	.section	.nv.shared.reserved.0,"aw",@nobits
	.weak		__nv_reservedSMEM_offset_0_alias
	.size		__nv_reservedSMEM_offset_0_alias, 0, 64
	.other		__nv_reservedSMEM_offset_0_alias,@"STO_CUDA_RESERVED_SHARED STV_DEFAULT"
__nv_reservedSMEM_offset_0_alias:
	.zero		0
	.zero		64


//--------------------- .nv.constant0.vectorAddition --------------------------
	.section	.nv.constant0.vectorAddition,"a",@progbits
	.sectionflags	@""
	.align	4
.nv.constant0.vectorAddition:
	.zero		920


//--------------------- SYMBOLS --------------------------

	.type		.nv.reservedSmem.offset0,@object
	.size		.nv.reservedSmem.offset0,0x4
